	.headerflags	@"EF_CUDA_TEXMODE_UNIFIED EF_CUDA_64BIT_ADDRESS EF_CUDA_ACCELERATORS EF_CUDA_SM90 EF_CUDA_VIRTUAL_SM(EF_CUDA_SM90)"
	.elftype	@"ET_EXEC"


//--------------------- .nv.info                  --------------------------
	.section	.nv.info,"",@"SHT_CUDA_INFO"
	.align	4


	//----- nvinfo : EIATTR_REGCOUNT
	.align		4
        /*0000*/ 	.byte	0x04, 0x2f
        /*0002*/ 	.short	(.L_3 - .L_2)
	.align		4
.L_2:
        /*0004*/ 	.word	index@(triton_poi_fused__native_batch_norm_legit_no_training_convolution_relu_1)
        /*0008*/ 	.word	0x00000020


	//----- nvinfo : EIATTR_MIN_STACK_SIZE
	.align		4
.L_3:
        /*000c*/ 	.byte	0x04, 0x12
        /*000e*/ 	.short	(.L_5 - .L_4)
	.align		4
.L_4:
        /*0010*/ 	.word	index@(triton_poi_fused__native_batch_norm_legit_no_training_convolution_relu_1)
        /*0014*/ 	.word	0x00000000


	//----- nvinfo : EIATTR_FRAME_SIZE
	.align		4
.L_5:
        /*0018*/ 	.byte	0x04, 0x11
        /*001a*/ 	.short	(.L_7 - .L_6)
	.align		4
.L_6:
        /*001c*/ 	.word	index@(triton_poi_fused__native_batch_norm_legit_no_training_convolution_relu_1)
        /*0020*/ 	.word	0x00000000


	//----- nvinfo : EIATTR_MIN_STACK_SIZE
	.align		4
.L_7:
        /*0024*/ 	.byte	0x04, 0x12
        /*0026*/ 	.short	(.L_9 - .L_8)
	.align		4
.L_8:
        /*0028*/ 	.word	index@(triton_poi_fused__native_batch_norm_legit_no_training_convolution_relu_1)
        /*002c*/ 	.word	0x00000000
.L_9:


//--------------------- .nv.info.triton_poi_fused__native_batch_norm_legit_no_training_convolution_relu_1 --------------------------
	.section	.nv.info.triton_poi_fused__native_batch_norm_legit_no_training_convolution_relu_1,"",@"SHT_CUDA_INFO"
	.sectionflags	@""
	.align	4


	//----- nvinfo : EIATTR_CUDA_API_VERSION
	.align		4
        /*0000*/ 	.byte	0x04, 0x37
        /*0002*/ 	.short	(.L_11 - .L_10)
.L_10:
        /*0004*/ 	.word	0x0000007c


	//----- nvinfo : EIATTR_KPARAM_INFO
	.align		4
.L_11:
        /*0008*/ 	.byte	0x04, 0x17
        /*000a*/ 	.short	(.L_13 - .L_12)
.L_12:
        /*000c*/ 	.word	0x00000000
        /*0010*/ 	.short	0x0007
        /*0012*/ 	.short	0x0038
        /*0014*/ 	.byte	0x00, 0xf0, 0x11, 0x00


	//----- nvinfo : EIATTR_KPARAM_INFO
	.align		4
.L_13:
        /*0018*/ 	.byte	0x04, 0x17
        /*001a*/ 	.short	(.L_15 - .L_14)
.L_14:
        /*001c*/ 	.word	0x00000000
        /*0020*/ 	.short	0x0006
        /*0022*/ 	.short	0x0030
        /*0024*/ 	.byte	0x00, 0xf4, 0x21, 0x00


	//----- nvinfo : EIATTR_KPARAM_INFO
	.align		4
.L_15:
        /*0028*/ 	.byte	0x04, 0x17
        /*002a*/ 	.short	(.L_17 - .L_16)
.L_16:
        /*002c*/ 	.word	0x00000000
        /*0030*/ 	.short	0x0005
        /*0032*/ 	.short	0x0028
        /*0034*/ 	.byte	0x00, 0xf4, 0x21, 0x00


	//----- nvinfo : EIATTR_KPARAM_INFO
	.align		4
.L_17:
        /*0038*/ 	.byte	0x04, 0x17
        /*003a*/ 	.short	(.L_19 - .L_18)
.L_18:
        /*003c*/ 	.word	0x00000000
        /*0040*/ 	.short	0x0004
        /*0042*/ 	.short	0x0020
        /*0044*/ 	.byte	0x00, 0xf4, 0x21, 0x00


	//----- nvinfo : EIATTR_KPARAM_INFO
	.align		4
.L_19:
        /*0048*/ 	.byte	0x04, 0x17
        /*004a*/ 	.short	(.L_21 - .L_20)
.L_20:
        /*004c*/ 	.word	0x00000000
        /*0050*/ 	.short	0x0003
        /*0052*/ 	.short	0x0018
        /*0054*/ 	.byte	0x00, 0xf4, 0x21, 0x00


	//----- nvinfo : EIATTR_KPARAM_INFO
	.align		4
.L_21:
        /*0058*/ 	.byte	0x04, 0x17
        /*005a*/ 	.short	(.L_23 - .L_22)
.L_22:
        /*005c*/ 	.word	0x00000000
        /*0060*/ 	.short	0x0002
        /*0062*/ 	.short	0x0010
        /*0064*/ 	.byte	0x00, 0xf4, 0x21, 0x00


	//----- nvinfo : EIATTR_KPARAM_INFO
	.align		4
.L_23:
        /*0068*/ 	.byte	0x04, 0x17
        /*006a*/ 	.short	(.L_25 - .L_24)
.L_24:
        /*006c*/ 	.word	0x00000000
        /*0070*/ 	.short	0x0001
        /*0072*/ 	.short	0x0008
        /*0074*/ 	.byte	0x00, 0xf4, 0x21, 0x00


	//----- nvinfo : EIATTR_KPARAM_INFO
	.align		4
.L_25:
        /*0078*/ 	.byte	0x04, 0x17
        /*007a*/ 	.short	(.L_27 - .L_26)
.L_26:
        /*007c*/ 	.word	0x00000000
        /*0080*/ 	.short	0x0000
        /*0082*/ 	.short	0x0000
        /*0084*/ 	.byte	0x00, 0xf4, 0x21, 0x00


	//----- nvinfo : EIATTR_SPARSE_MMA_MASK
	.align		4
.L_27:
        /*0088*/ 	.byte	0x03, 0x50
        /*008a*/ 	.short	0x0000


	//----- nvinfo : EIATTR_MAXREG_COUNT
	.align		4
        /*008c*/ 	.byte	0x03, 0x1b
        /*008e*/ 	.short	0x00ff


	//----- nvinfo : EIATTR_EXIT_INSTR_OFFSETS
	.align		4
        /*0090*/ 	.byte	0x04, 0x1c
        /*0092*/ 	.short	(.L_29 - .L_28)


	//   ....[0]....
.L_28:
        /*0094*/ 	.word	0x000005f0


	//   ....[1]....
        /*0098*/ 	.word	0x00000610


	//----- nvinfo : EIATTR_REQNTID
	.align		4
.L_29:
        /*009c*/ 	.byte	0x04, 0x10
        /*009e*/ 	.short	(.L_31 - .L_30)
.L_30:
        /*00a0*/ 	.word	0x00000080
        /*00a4*/ 	.word	0x00000001
        /*00a8*/ 	.word	0x00000001


	//----- nvinfo : EIATTR_CBANK_PARAM_SIZE
	.align		4
.L_31:
        /*00ac*/ 	.byte	0x03, 0x19
        /*00ae*/ 	.short	0x003c


	//----- nvinfo : EIATTR_PARAM_CBANK
	.align		4
        /*00b0*/ 	.byte	0x04, 0x0a
        /*00b2*/ 	.short	(.L_33 - .L_32)
	.align		4
.L_32:
        /*00b4*/ 	.word	index@(.nv.constant0.triton_poi_fused__native_batch_norm_legit_no_training_convolution_relu_1)
        /*00b8*/ 	.short	0x0210
        /*00ba*/ 	.short	0x003c


	//----- nvinfo : EIATTR_SW_WAR
	.align		4
.L_33:
        /*00bc*/ 	.byte	0x04, 0x36
        /*00be*/ 	.short	(.L_35 - .L_34)
.L_34:
        /*00c0*/ 	.word	0x00000008
.L_35:


//--------------------- .nv.callgraph             --------------------------
	.section	.nv.callgraph,"",@"SHT_CUDA_CALLGRAPH"
	.align	4
	.sectionentsize	8
	.align		4
        /*0000*/ 	.word	0x00000000
	.align		4
        /*0004*/ 	.word	0xffffffff
	.align		4
        /*0008*/ 	.word	0x00000000
	.align		4
        /*000c*/ 	.word	0xfffffffe
	.align		4
        /*0010*/ 	.word	0x00000000
	.align		4
        /*0014*/ 	.word	0xfffffffd
	.align		4
        /*0018*/ 	.word	0x00000000
	.align		4
        /*001c*/ 	.word	0xfffffffc


//--------------------- .nv.constant4             --------------------------
	.section	.nv.constant4,"a",@progbits
	.align	8
	.align		8
.nv.constant4:
        /*0000*/ 	.dword	_$_str
	.align		8
        /*0008*/ 	.dword	_$_str_$_2


//--------------------- .text.triton_poi_fused__native_batch_norm_legit_no_training_convolution_relu_1 --------------------------
	.section	.text.triton_poi_fused__native_batch_norm_legit_no_training_convolution_relu_1,"ax",@progbits
	.align	128
        .global         triton_poi_fused__native_batch_norm_legit_no_training_convolution_relu_1
        .type           triton_poi_fused__native_batch_norm_legit_no_training_convolution_relu_1,@function
        .size           triton_poi_fused__native_batch_norm_legit_no_training_convolution_relu_1,(.L_x_1 - triton_poi_fused__native_batch_norm_legit_no_training_convolution_relu_1)
        .other          triton_poi_fused__native_batch_norm_legit_no_training_convolution_relu_1,@"STO_CUDA_ENTRY STV_DEFAULT"
triton_poi_fused__native_batch_norm_legit_no_training_convolution_relu_1:
.text.triton_poi_fused__native_batch_norm_legit_no_training_convolution_relu_1:
[----:B------:R-:W0:Y:S01]  /*0000*/  LDC R1, c[0x0][0x28] ;  /* 0x00000a00ff017b82 */ /* 0x000e220000000800 */
[----:B------:R-:W1:Y:S07]  /*0010*/  S2R R0, SR_TID.X ;  /* 0x0000000000007919 */ /* 0x000e6e0000002100 */
[----:B------:R-:W2:Y:S01]  /*0020*/  LDC.64 R2, c[0x0][0x228] ;  /* 0x00008a00ff027b82 */ /* 0x000ea20000000a00 */
[----:B------:R-:W-:Y:S01]  /*0030*/  IMAD.MOV.U32 R16, RZ, RZ, RZ ;  /* 0x000000ffff107224 */ /* 0x000fe200078e00ff */
[----:B------:R-:W-:Y:S01]  /*0040*/  CS2R R20, SRZ ;  /* 0x0000000000147805 */ /* 0x000fe2000001ff00 */
[----:B------:R-:W3:Y:S01]  /*0050*/  S2R R17, SR_CTAID.X ;  /* 0x0000000000117919 */ /* 0x000ee20000002500 */
[----:B------:R-:W-:-:S04]  /*0060*/  ULDC.64 UR4, c[0x0][0x208] ;  /* 0x0000820000047ab9 */ /* 0x000fc80000000a00 */
[----:B------:R-:W4:Y:S08]  /*0070*/  LDC.64 R10, c[0x0][0x218] ;  /* 0x00008600ff0a7b82 */ /* 0x000f300000000a00 */
[----:B------:R-:W5:Y:S08]  /*0080*/  LDC.64 R8, c[0x0][0x210] ;  /* 0x00008400ff087b82 */ /* 0x000f700000000a00 */
[----:B------:R-:W2:Y:S01]  /*0090*/  LDC.64 R14, c[0x0][0x220] ;  /* 0x00008800ff0e7b82 */ /* 0x000ea20000000a00 */
[----:B-1----:R-:W-:-:S04]  /*00a0*/  SHF.L.U32 R0, R0, 0x1, RZ ;  /* 0x0000000100007819 */ /* 0x002fc800000006ff */
[----:B------:R-:W-:-:S04]  /*00b0*/  LOP3.LUT R0, R0, 0xfe, RZ, 0xc0, !PT ;  /* 0x000000fe00007812 */ /* 0x000fc800078ec0ff */
[----:B---3--:R-:W-:-:S04]  /*00c0*/  LEA R17, R17, R0, 0x8 ;  /* 0x0000000011117211 */ /* 0x008fc800078e40ff */
[----:B------:R-:W-:Y:S01]  /*00d0*/  IADD3 R0, R17, 0x1, RZ ;  /* 0x0000000111007810 */ /* 0x000fe20007ffe0ff */
[C---:B------:R-:W-:Y:S01]  /*00e0*/  IMAD.HI R4, R17.reuse, 0x2e8ba2e9, RZ ;  /* 0x2e8ba2e911047827 */ /* 0x040fe200078e02ff */
[----:B------:R-:W-:-:S03]  /*00f0*/  ISETP.GE.AND P0, PT, R17, 0x790, PT ;  /* 0x000007901100780c */ /* 0x000fc60003f06270 */
[----:B------:R-:W-:Y:S01]  /*0100*/  IMAD.HI R0, R0, 0x2e8ba2e9, RZ ;  /* 0x2e8ba2e900007827 */ /* 0x000fe200078e02ff */
[----:B------:R-:W-:-:S04]  /*0110*/  SHF.R.S32.HI R5, RZ, 0x1, R4 ;  /* 0x00000001ff057819 */ /* 0x000fc80000011404 */
[----:B------:R-:W-:Y:S02]  /*0120*/  SHF.R.S32.HI R7, RZ, 0x1, R0 ;  /* 0x00000001ff077819 */ /* 0x000fe40000011400 */
[----:B------:R-:W-:Y:S02]  /*0130*/  LEA.HI R5, R4, R5, RZ, 0x1 ;  /* 0x0000000504057211 */ /* 0x000fe400078f08ff */
[----:B------:R-:W-:Y:S02]  /*0140*/  LEA.HI R0, R0, R7, RZ, 0x1 ;  /* 0x0000000700007211 */ /* 0x000fe400078f08ff */
[----:B------:R-:W-:Y:S02]  /*0150*/  SHF.R.S32.HI R4, RZ, 0x1f, R5 ;  /* 0x0000001fff047819 */ /* 0x000fe40000011405 */
[----:B------:R-:W-:Y:S02]  /*0160*/  SHF.R.S32.HI R7, RZ, 0x1f, R0 ;  /* 0x0000001fff077819 */ /* 0x000fe40000011400 */
[----:B------:R-:W-:-:S02]  /*0170*/  LEA.HI R4, R4, R5, RZ, 0x2 ;  /* 0x0000000504047211 */ /* 0x000fc400078f10ff */
[----:B------:R-:W-:Y:S02]  /*0180*/  LEA.HI R7, R7, R0, RZ, 0x2 ;  /* 0x0000000007077211 */ /* 0x000fe400078f10ff */
[----:B------:R-:W-:Y:S02]  /*0190*/  LOP3.LUT R4, R4, 0xfffffffc, RZ, 0xc0, !PT ;  /* 0xfffffffc04047812 */ /* 0x000fe400078ec0ff */
[----:B------:R-:W-:Y:S02]  /*01a0*/  LOP3.LUT R23, R7, 0xfffffffc, RZ, 0xc0, !PT ;  /* 0xfffffffc07177812 */ /* 0x000fe400078ec0ff */
[----:B------:R-:W-:Y:S02]  /*01b0*/  IADD3 R25, R5, -R4, RZ ;  /* 0x8000000405197210 */ /* 0x000fe40007ffe0ff */
[----:B------:R-:W-:Y:S01]  /*01c0*/  IADD3 R23, R0, -R23, RZ ;  /* 0x8000001700177210 */ /* 0x000fe20007ffe0ff */
[----:B------:R-:W1:Y:S02]  /*01d0*/  LDC.64 R4, c[0x0][0x230] ;  /* 0x00008c00ff047b82 */ /* 0x000e640000000a00 */
[----:B--2---:R-:W-:-:S04]  /*01e0*/  IMAD.WIDE R6, R25, 0x4, R2 ;  /* 0x0000000419067825 */ /* 0x004fc800078e0202 */
[----:B------:R-:W-:Y:S01]  /*01f0*/  IMAD.WIDE R12, R23, 0x4, R2 ;  /* 0x00000004170c7825 */ /* 0x000fe200078e0202 */
[----:B------:R2:W3:Y:S01]  /*0200*/  @!P0 LDG.E.EL R16, desc[UR4][R6.64] ;  /* 0x0000000406108981 */ /* 0x0004e2000c2e1900 */
[----:B------:R-:W1:Y:S03]  /*0210*/  LDC.64 R2, c[0x0][0x238] ;  /* 0x00008e00ff027b82 */ /* 0x000e660000000a00 */
[----:B------:R5:W3:Y:S01]  /*0220*/  @!P0 LDG.E.EL R20, desc[UR4][R12.64] ;  /* 0x000000040c148981 */ /* 0x000ae2000c2e1900 */
[----:B------:R-:W-:Y:S01]  /*0230*/  HFMA2.MMA R0, -RZ, RZ, 0, 0 ;  /* 0x00000000ff007435 */ /* 0x000fe200000001ff */
[----:B----4-:R-:W-:Y:S01]  /*0240*/  IMAD.WIDE R26, R25, 0x4, R10 ;  /* 0x00000004191a7825 */ /* 0x010fe200078e020a */
[----:B--2---:R-:W-:-:S03]  /*0250*/  CS2R R6, SRZ ;  /* 0x0000000000067805 */ /* 0x004fc6000001ff00 */
[----:B------:R-:W-:Y:S01]  /*0260*/  IMAD.WIDE R10, R23, 0x4, R10 ;  /* 0x00000004170a7825 */ /* 0x000fe200078e020a */
[----:B------:R-:W-:Y:S01]  /*0270*/  CS2R R18, SRZ ;  /* 0x0000000000127805 */ /* 0x000fe2000001ff00 */
[----:B------:R1:W2:Y:S02]  /*0280*/  @!P0 LDG.E.EL R21, desc[UR4][R26.64] ;  /* 0x000000041a158981 */ /* 0x0002a4000c2e1900 */
[----:B-----5:R-:W-:Y:S02]  /*0290*/  IMAD.WIDE R8, R17, 0x4, R8 ;  /* 0x0000000411087825 */ /* 0x020fe400078e0208 */
[----:B------:R4:W5:Y:S02]  /*02a0*/  @!P0 LDG.E.EL R0, desc[UR4][R10.64] ;  /* 0x000000040a008981 */ /* 0x000964000c2e1900 */
[--C-:B0-----:R-:W-:Y:S02]  /*02b0*/  IMAD.WIDE R12, R25, 0x4, R14.reuse ;  /* 0x00000004190c7825 */ /* 0x101fe400078e020e */
[----:B------:R-:W2:Y:S02]  /*02c0*/  @!P0 LDG.E.64 R6, desc[UR4][R8.64] ;  /* 0x0000000408068981 */ /* 0x000ea4000c1e1b00 */
[----:B------:R-:W-:-:S02]  /*02d0*/  IMAD.WIDE R14, R23, 0x4, R14 ;  /* 0x00000004170e7825 */ /* 0x000fc400078e020e */
[----:B------:R-:W2:Y:S02]  /*02e0*/  @!P0 LDG.E.EL R19, desc[UR4][R12.64] ;  /* 0x000000040c138981 */ /* 0x000ea4000c2e1900 */
[C---:B-1----:R-:W-:Y:S02]  /*02f0*/  IMAD.WIDE R26, R25.reuse, 0x4, R4 ;  /* 0x00000004191a7825 */ /* 0x042fe400078e0204 */
[----:B------:R-:W2:Y:S02]  /*0300*/  @!P0 LDG.E.EL R18, desc[UR4][R14.64] ;  /* 0x000000040e128981 */ /* 0x000ea4000c2e1900 */
[----:B------:R-:W-:Y:S01]  /*0310*/  IMAD.WIDE R24, R25, 0x4, R2 ;  /* 0x0000000419187825 */ /* 0x000fe200078e0202 */
[----:B----4-:R-:W-:-:S03]  /*0320*/  MOV R10, RZ ;  /* 0x000000ff000a7202 */ /* 0x010fc60000000f00 */
[----:B------:R-:W-:-:S04]  /*0330*/  IMAD.WIDE R4, R23, 0x4, R4 ;  /* 0x0000000417047825 */ /* 0x000fc800078e0204 */
[----:B------:R-:W-:Y:S01]  /*0340*/  IMAD.WIDE R2, R23, 0x4, R2 ;  /* 0x0000000417027825 */ /* 0x000fe200078e0202 */
[----:B------:R-:W-:-:S03]  /*0350*/  CS2R R22, SRZ ;  /* 0x0000000000167805 */ /* 0x000fc6000001ff00 */
[----:B------:R-:W-:Y:S01]  /*0360*/  IMAD.MOV.U32 R29, RZ, RZ, RZ ;  /* 0x000000ffff1d7224 */ /* 0x000fe200078e00ff */
[----:B------:R0:W4:Y:S04]  /*0370*/  @!P0 LDG.E.EL R10, desc[UR4][R2.64] ;  /* 0x00000004020a8981 */ /* 0x000128000c2e1900 */
[----:B------:R-:W4:Y:S04]  /*0380*/  @!P0 LDG.E.EL R22, desc[UR4][R26.64] ;  /* 0x000000041a168981 */ /* 0x000f28000c2e1900 */
[----:B------:R1:W4:Y:S01]  /*0390*/  @!P0 LDG.E.EL R23, desc[UR4][R4.64] ;  /* 0x0000000404178981 */ /* 0x000322000c2e1900 */
[----:B0-----:R-:W0:Y:S03]  /*03a0*/  LDC.64 R2, c[0x0][0x240] ;  /* 0x00009000ff027b82 */ /* 0x001e260000000a00 */
[----:B------:R-:W4:Y:S01]  /*03b0*/  @!P0 LDG.E.EL R29, desc[UR4][R24.64] ;  /* 0x00000004181d8981 */ /* 0x000f22000c2e1900 */
[----:B-1----:R-:W-:Y:S01]  /*03c0*/  HFMA2.MMA R5, -RZ, RZ, 1.625, 0 ;  /* 0x3e800000ff057435 */ /* 0x002fe200000001ff */
[----:B0-----:R-:W-:-:S04]  /*03d0*/  IMAD.WIDE R2, R17, 0x4, R2 ;  /* 0x0000000411027825 */ /* 0x001fc800078e0202 */
[----:B---3--:R-:W-:Y:S01]  /*03e0*/  FADD R16, R16, 9.9999997473787516356e-06 ;  /* 0x3727c5ac10107421 */ /* 0x008fe20000000000 */
[----:B------:R-:W-:-:S03]  /*03f0*/  FADD R20, R20, 9.9999997473787516356e-06 ;  /* 0x3727c5ac14147421 */ /* 0x000fc60000000000 */
[----:B------:R-:W0:Y:S08]  /*0400*/  MUFU.SQRT R11, R16 ;  /* 0x00000010000b7308 */ /* 0x000e300000002000 */
[----:B------:R-:W1:Y:S01]  /*0410*/  MUFU.SQRT R12, R20 ;  /* 0x00000014000c7308 */ /* 0x000e620000002000 */
[C---:B0-----:R-:W-:Y:S02]  /*0420*/  FSETP.GT.AND P1, PT, R11.reuse, 8.50705917302346158658e+37, PT ;  /* 0x7e8000000b00780b */ /* 0x041fe40003f24000 */
[----:B------:R-:W-:-:S02]  /*0430*/  FSETP.GEU.AND P3, PT, R11, 1.175494350822287508e-38, PT ;  /* 0x008000000b00780b */ /* 0x000fc40003f6e000 */
[C---:B-1----:R-:W-:Y:S02]  /*0440*/  FSETP.GT.AND P2, PT, R12.reuse, 8.50705917302346158658e+37, PT ;  /* 0x7e8000000c00780b */ /* 0x042fe40003f44000 */
[----:B------:R-:W-:-:S07]  /*0450*/  FSETP.GEU.AND P4, PT, R12, 1.175494350822287508e-38, PT ;  /* 0x008000000c00780b */ /* 0x000fce0003f8e000 */
[----:B------:R-:W-:-:S04]  /*0460*/  @P1 FMUL R11, R11, 0.25 ;  /* 0x3e8000000b0b1820 */ /* 0x000fc80000400000 */
[----:B------:R-:W-:Y:S01]  /*0470*/  @!P3 FMUL R11, R11, 16777216 ;  /* 0x4b8000000b0bb820 */ /* 0x000fe20000400000 */
[----:B------:R-:W-:-:S04]  /*0480*/  @P2 FMUL R12, R12, 0.25 ;  /* 0x3e8000000c0c2820 */ /* 0x000fc80000400000 */
[----:B------:R-:W-:Y:S01]  /*0490*/  @!P4 FMUL R12, R12, 16777216 ;  /* 0x4b8000000c0cc820 */ /* 0x000fe20000400000 */
[----:B------:R-:W0:Y:S01]  /*04a0*/  MUFU.RCP R11, R11 ;  /* 0x0000000b000b7308 */ /* 0x000e220000001000 */
[----:B------:R-:W-:-:S07]  /*04b0*/  FSEL R4, R5, 1, P1 ;  /* 0x3f80000005047808 */ /* 0x000fce0000800000 */
[----:B------:R-:W1:Y:S01]  /*04c0*/  MUFU.RCP R12, R12 ;  /* 0x0000000c000c7308 */ /* 0x000e620000001000 */
[----:B------:R-:W-:Y:S01]  /*04d0*/  FSEL R5, R5, 1, P2 ;  /* 0x3f80000005057808 */ /* 0x000fe20001000000 */
[----:B------:R-:W-:Y:S01]  /*04e0*/  @!P3 FMUL R4, R4, 16777216 ;  /* 0x4b8000000404b820 */ /* 0x000fe20000400000 */
[----:B--2---:R-:W-:Y:S01]  /*04f0*/  FADD R6, R21, R6 ;  /* 0x0000000615067221 */ /* 0x004fe20000000000 */
[----:B-----5:R-:W-:Y:S02]  /*0500*/  FADD R7, R0, R7 ;  /* 0x0000000700077221 */ /* 0x020fe40000000000 */
[----:B------:R-:W-:Y:S01]  /*0510*/  @!P4 FMUL R5, R5, 16777216 ;  /* 0x4b8000000505c820 */ /* 0x000fe20000400000 */
[----:B0-----:R-:W-:Y:S01]  /*0520*/  FMUL R4, R11, R4 ;  /* 0x000000040b047220 */ /* 0x001fe20000400000 */
[----:B------:R-:W-:Y:S01]  /*0530*/  FADD R19, R6, -R19 ;  /* 0x8000001306137221 */ /* 0x000fe20000000000 */
[----:B------:R-:W-:Y:S01]  /*0540*/  FADD R18, R7, -R18 ;  /* 0x8000001207127221 */ /* 0x000fe20000000000 */
[----:B-1----:R-:W-:-:S02]  /*0550*/  FMUL R5, R12, R5 ;  /* 0x000000050c057220 */ /* 0x002fc40000400000 */
[----:B------:R-:W-:Y:S02]  /*0560*/  FMUL R4, R19, R4 ;  /* 0x0000000413047220 */ /* 0x000fe40000400000 */
[----:B------:R-:W-:Y:S02]  /*0570*/  FMUL R5, R18, R5 ;  /* 0x0000000512057220 */ /* 0x000fe40000400000 */
[----:B----4-:R-:W-:Y:S02]  /*0580*/  FFMA R4, R4, R22, R29 ;  /* 0x0000001604047223 */ /* 0x010fe4000000001d */
[----:B------:R-:W-:Y:S01]  /*0590*/  FFMA R5, R5, R23, R10 ;  /* 0x0000001705057223 */ /* 0x000fe2000000000a */
[----:B------:R0:W-:Y:S02]  /*05a0*/  @!P0 STG.E.64 desc[UR4][R8.64], R6 ;  /* 0x0000000608008986 */ /* 0x0001e4000c101b04 */
[----:B------:R-:W-:Y:S02]  /*05b0*/  FSETP.GEU.AND P1, PT, R4, RZ, PT ;  /* 0x000000ff0400720b */ /* 0x000fe40003f2e000 */
[----:B------:R-:W-:-:S02]  /*05c0*/  FSETP.GEU.AND P2, PT, R5, RZ, PT ;  /* 0x000000ff0500720b */ /* 0x000fc40003f4e000 */
[----:B------:R-:W-:Y:S02]  /*05d0*/  FSEL R4, R4, RZ, P1 ;  /* 0x000000ff04047208 */ /* 0x000fe40000800000 */
[----:B------:R-:W-:Y:S01]  /*05e0*/  FSEL R5, R5, RZ, P2 ;  /* 0x000000ff05057208 */ /* 0x000fe20001000000 */
[----:B0-----:R-:W-:Y:S08]  /*05f0*/  @P0 EXIT ;  /* 0x000000000000094d */ /* 0x001ff00003800000 */
[----:B------:R-:W-:Y:S01]  /*0600*/  STG.E.64 desc[UR4][R2.64], R4 ;  /* 0x0000000402007986 */ /* 0x000fe2000c101b04 */
[----:B------:R-:W-:Y:S05]  /*0610*/  EXIT ;  /* 0x000000000000794d */ /* 0x000fea0003800000 */
.L_x_0:
[----:B------:R-:W-:-:S00]  /*0620*/  BRA `(.L_x_0) ;  /* 0xfffffffc00fc7947 */ /* 0x000fc0000383ffff */
[----:B------:R-:W-:-:S00]  /*0630*/  NOP ;  /* 0x0000000000007918 */ /* 0x000fc00000000000 */
        /* <DEDUP_REMOVED lines=12> */
.L_x_1:


//--------------------- .nv.global.init           --------------------------
	.section	.nv.global.init,"aw",@progbits
.nv.global.init:
	.type		_$_str,@object
	.size		_$_str,(_$_str_$_2 - _$_str)
_$_str:
        /*0000*/ 	.byte	0x5f, 0x5f, 0x43, 0x55, 0x44, 0x41, 0x5f, 0x46, 0x54, 0x5a, 0x00
	.type		_$_str_$_2,@object
	.size		_$_str_$_2,(.L_1 - _$_str_$_2)
_$_str_$_2:
        /*000b*/ 	.byte	0x5f, 0x5f, 0x43, 0x55, 0x44, 0x41, 0x5f, 0x50, 0x52, 0x45, 0x43, 0x5f, 0x53, 0x51, 0x52, 0x54
        /*001b*/ 	.byte	0x00
.L_1:


//--------------------- .nv.constant0.triton_poi_fused__native_batch_norm_legit_no_training_convolution_relu_1 --------------------------
	.section	.nv.constant0.triton_poi_fused__native_batch_norm_legit_no_training_convolution_relu_1,"a",@progbits
	.sectionflags	@""
	.align	4
.nv.constant0.triton_poi_fused__native_batch_norm_legit_no_training_convolution_relu_1:
	.zero		588
